//
// Generated by NVIDIA NVVM Compiler
//
// Compiler Build ID: CL-36424714
// Cuda compilation tools, release 13.0, V13.0.88
// Based on NVVM 20.0.0
//

.version 9.0
.target sm_100
.address_size 64

	// .globl	_Z10testKernelPi

.visible .entry _Z10testKernelPi(
	.param .u64 .ptr .align 1 _Z10testKernelPi_param_0
)
{
	.reg .b32 	%r<6>;
	.reg .b64 	%rd<5>;

	ld.param.u64 	%rd1, [_Z10testKernelPi_param_0];
	cvta.to.global.u64 	%rd2, %rd1;
	mov.u32 	%r1, %ctaid.x;
	mov.u32 	%r2, %ntid.x;
	mov.u32 	%r3, %tid.x;
	mad.lo.s32 	%r4, %r1, %r2, %r3;
	shl.b32 	%r5, %r4, 1;
	mul.wide.s32 	%rd3, %r4, 4;
	add.s64 	%rd4, %rd2, %rd3;
	st.global.u32 	[%rd4], %r5;
	ret;

}


// ===== COMPILED SASS (sm_100) =====

	.target	sm_100

	.elftype	@"ET_EXEC"


//--------------------- .note.nv.tkinfo           --------------------------
	.section	.note.nv.tkinfo,"",@"SHT_NOTE"
	.sectionflags	@"SHF_NOTE_NV_TKINFO"
	.tkinfo
        /*0018*/ 	.word	0x00000002
        /*0030*/ 	.string	""
        /*0030*/ 	.string	"ptxas"
        /*0030*/ 	.string	"Cuda compilation tools, release 13.0, V13.0.88"
        /*0030*/ 	.string	"Build cuda_13.0.r13.0/compiler.36424714_0"
        /*0030*/ 	.string	"-arch sm_100 -m 64 "



//--------------------- .note.nv.cuinfo           --------------------------
	.section	.note.nv.cuinfo,"",@"SHT_NOTE"
	.sectionflags	@"SHF_NOTE_NV_CUINFO"
        /*0018*/ 	.short	0x0002
        /*001a*/ 	.short	0x0064
        /*001c*/ 	.short	0x0082
	.zero		2


//--------------------- .nv.info                  --------------------------
	.section	.nv.info,"",@"SHT_CUDA_INFO"
	.align	4


	//----- nvinfo : EIATTR_REGCOUNT
	.align		4
        /*0000*/ 	.byte	0x04, 0x2f
        /*0002*/ 	.short	(.L_1 - .L_0)
	.align		4
.L_0:
        /*0004*/ 	.word	index@(_Z10testKernelPi)
        /*0008*/ 	.word	0x00000008


	//----- nvinfo : EIATTR_FRAME_SIZE
	.align		4
.L_1:
        /*000c*/ 	.byte	0x04, 0x11
        /*000e*/ 	.short	(.L_3 - .L_2)
	.align		4
.L_2:
        /*0010*/ 	.word	index@(_Z10testKernelPi)
        /*0014*/ 	.word	0x00000000


	//----- nvinfo : EIATTR_MIN_STACK_SIZE
	.align		4
.L_3:
        /*0018*/ 	.byte	0x04, 0x12
        /*001a*/ 	.short	(.L_5 - .L_4)
	.align		4
.L_4:
        /*001c*/ 	.word	index@(_Z10testKernelPi)
        /*0020*/ 	.word	0x00000000
.L_5:


//--------------------- .nv.compat                --------------------------
	.section	.nv.compat,"",@"SHT_CUDA_COMPAT_INFO"
	.align	4
        /*0000*/ 	.byte	0x02, 0x09, 0x00, 0x00, 0x02, 0x02, 0x01, 0x00, 0x02, 0x05, 0x05, 0x00, 0x03, 0x07, 0x01, 0x01
        /*0010*/ 	.byte	0x02, 0x03, 0x00, 0x00, 0x02, 0x06, 0x01, 0x00, 0x04, 0x0b, 0x08, 0x00, 0x09, 0x00, 0x00, 0x00
        /*0020*/ 	.byte	0x00, 0x00, 0x00, 0x00


//--------------------- .nv.info._Z10testKernelPi --------------------------
	.section	.nv.info._Z10testKernelPi,"",@"SHT_CUDA_INFO"
	.sectionflags	@""
	.align	4


	//----- nvinfo : EIATTR_CUDA_API_VERSION
	.align		4
        /*0000*/ 	.byte	0x04, 0x37
        /*0002*/ 	.short	(.L_7 - .L_6)
.L_6:
        /*0004*/ 	.word	0x00000082


	//----- nvinfo : EIATTR_KPARAM_INFO
	.align		4
.L_7:
        /*0008*/ 	.byte	0x04, 0x17
        /*000a*/ 	.short	(.L_9 - .L_8)
.L_8:
        /*000c*/ 	.word	0x00000000
        /*0010*/ 	.short	0x0000
        /*0012*/ 	.short	0x0000
        /*0014*/ 	.byte	0x00, 0xf5, 0x21, 0x00


	//----- nvinfo : EIATTR_SPARSE_MMA_MASK
	.align		4
.L_9:
        /*0018*/ 	.byte	0x03, 0x50
        /*001a*/ 	.short	0x0000


	//----- nvinfo : EIATTR_MAXREG_COUNT
	.align		4
        /*001c*/ 	.byte	0x03, 0x1b
        /*001e*/ 	.short	0x00ff


	//----- nvinfo : EIATTR_MERCURY_ISA_VERSION
	.align		4
        /*0020*/ 	.byte	0x03, 0x5f
        /*0022*/ 	.short	0x0101


	//----- nvinfo : EIATTR_VRC_CTA_INIT_COUNT
	.align		4
        /*0024*/ 	.byte	0x02, 0x4a
	.zero		1
	.zero		1


	//----- nvinfo : EIATTR_EXIT_INSTR_OFFSETS
	.align		4
        /*0028*/ 	.byte	0x04, 0x1c
        /*002a*/ 	.short	(.L_11 - .L_10)


	//   ....[0]....
.L_10:
        /*002c*/ 	.word	0x000000a0


	//----- nvinfo : EIATTR_CBANK_PARAM_SIZE
	.align		4
.L_11:
        /*0030*/ 	.byte	0x03, 0x19
        /*0032*/ 	.short	0x0008


	//----- nvinfo : EIATTR_PARAM_CBANK
	.align		4
        /*0034*/ 	.byte	0x04, 0x0a
        /*0036*/ 	.short	(.L_13 - .L_12)
	.align		4
.L_12:
        /*0038*/ 	.word	index@(.nv.constant0._Z10testKernelPi)
        /*003c*/ 	.short	0x0380
        /*003e*/ 	.short	0x0008


	//----- nvinfo : EIATTR_SW_WAR
	.align		4
.L_13:
        /*0040*/ 	.byte	0x04, 0x36
        /*0042*/ 	.short	(.L_15 - .L_14)
.L_14:
        /*0044*/ 	.word	0x00000008
.L_15:


//--------------------- .nv.callgraph             --------------------------
	.section	.nv.callgraph,"",@"SHT_CUDA_CALLGRAPH"
	.align	4
	.sectionentsize	8
	.align		4
        /*0000*/ 	.word	0x00000000
	.align		4
        /*0004*/ 	.word	0xffffffff
	.align		4
        /*0008*/ 	.word	0x00000000
	.align		4
        /*000c*/ 	.word	0xfffffffe
	.align		4
        /*0010*/ 	.word	0x00000000
	.align		4
        /*0014*/ 	.word	0xfffffffd
	.align		4
        /*0018*/ 	.word	0x00000000
	.align		4
        /*001c*/ 	.word	0xfffffffc


//--------------------- .text._Z10testKernelPi    --------------------------
	.section	.text._Z10testKernelPi,"ax",@progbits
	.align	128
        .global         _Z10testKernelPi
        .type           _Z10testKernelPi,@function
        .size           _Z10testKernelPi,(.L_x_1 - _Z10testKernelPi)
        .other          _Z10testKernelPi,@"STO_CUDA_ENTRY STV_DEFAULT"
_Z10testKernelPi:
.text._Z10testKernelPi:
[----:B------:R-:W-:Y:S01]  /*0000*/  LDC R1, c[0x0][0x37c] ;  /* 0x0000df00ff017b82 */ /* 0x000fe20000000800 */
[----:B------:R-:W0:Y:S07]  /*0010*/  S2R R0, SR_TID.X ;  /* 0x0000000000007919 */ /* 0x000e2e0000002100 */
[----:B------:R-:W0:Y:S01]  /*0020*/  S2UR UR6, SR_CTAID.X ;  /* 0x00000000000679c3 */ /* 0x000e220000002500 */
[----:B------:R-:W1:Y:S07]  /*0030*/  LDCU.64 UR4, c[0x0][0x358] ;  /* 0x00006b00ff0477ac */ /* 0x000e6e0008000a00 */
[----:B------:R-:W0:Y:S08]  /*0040*/  LDC R5, c[0x0][0x360] ;  /* 0x0000d800ff057b82 */ /* 0x000e300000000800 */
[----:B------:R-:W2:Y:S01]  /*0050*/  LDC.64 R2, c[0x0][0x380] ;  /* 0x0000e000ff027b82 */ /* 0x000ea20000000a00 */
[----:B0-----:R-:W-:-:S04]  /*0060*/  IMAD R5, R5, UR6, R0 ;  /* 0x0000000605057c24 */ /* 0x001fc8000f8e0200 */
[C---:B--2---:R-:W-:Y:S01]  /*0070*/  IMAD.WIDE R2, R5.reuse, 0x4, R2 ;  /* 0x0000000405027825 */ /* 0x044fe200078e0202 */
[----:B------:R-:W-:-:S05]  /*0080*/  SHF.L.U32 R5, R5, 0x1, RZ ;  /* 0x0000000105057819 */ /* 0x000fca00000006ff */
[----:B-1----:R-:W-:Y:S01]  /*0090*/  STG.E desc[UR4][R2.64], R5 ;  /* 0x0000000502007986 */ /* 0x002fe2000c101904 */
[----:B------:R-:W-:Y:S05]  /*00a0*/  EXIT ;  /* 0x000000000000794d */ /* 0x000fea0003800000 */
.L_x_0:
[----:B------:R-:W-:-:S00]  /*00b0*/  BRA `(.L_x_0) ;  /* 0xfffffffc00fc7947 */ /* 0x000fc0000383ffff */
[----:B------:R-:W-:-:S00]  /*00c0*/  NOP ;  /* 0x0000000000007918 */ /* 0x000fc00000000000 */
        /* <DEDUP_REMOVED lines=11> */
.L_x_1:


//--------------------- .nv.shared.reserved.0     --------------------------
	.section	.nv.shared.reserved.0,"aw",@nobits
	.weak		__nv_reservedSMEM_offset_0_alias
	.size		__nv_reservedSMEM_offset_0_alias, 0, 64
	.other		__nv_reservedSMEM_offset_0_alias,@"STO_CUDA_RESERVED_SHARED STV_DEFAULT"
__nv_reservedSMEM_offset_0_alias:
	.zero		0
	.zero		64


//--------------------- .nv.constant0._Z10testKernelPi --------------------------
	.section	.nv.constant0._Z10testKernelPi,"a",@progbits
	.sectionflags	@""
	.align	4
.nv.constant0._Z10testKernelPi:
	.zero		904


//--------------------- SYMBOLS --------------------------

	.type		.nv.reservedSmem.offset0,@object
	.size		.nv.reservedSmem.offset0,0x4
